//
// Generated by NVIDIA NVVM Compiler
//
// Compiler Build ID: CL-36424714
// Cuda compilation tools, release 13.0, V13.0.88
// Based on NVVM 20.0.0
//

.version 9.0
.target sm_100
.address_size 64

	// .globl	_Z7vec_addPfS_S_

.visible .entry _Z7vec_addPfS_S_(
	.param .u64 .ptr .align 1 _Z7vec_addPfS_S__param_0,
	.param .u64 .ptr .align 1 _Z7vec_addPfS_S__param_1,
	.param .u64 .ptr .align 1 _Z7vec_addPfS_S__param_2
)
{
	.reg .pred 	%p<2>;
	.reg .b32 	%r<5>;
	.reg .b32 	%f<4>;
	.reg .b64 	%rd<11>;

	ld.param.u64 	%rd1, [_Z7vec_addPfS_S__param_0];
	ld.param.u64 	%rd2, [_Z7vec_addPfS_S__param_1];
	ld.param.u64 	%rd3, [_Z7vec_addPfS_S__param_2];
	mov.u32 	%r2, %ctaid.x;
	mov.u32 	%r3, %ntid.x;
	mov.u32 	%r4, %tid.x;
	mad.lo.s32 	%r1, %r2, %r3, %r4;
	setp.gt.s32 	%p1, %r1, 1023;
	@%p1 bra 	$L__BB0_2;
	cvta.to.global.u64 	%rd4, %rd1;
	cvta.to.global.u64 	%rd5, %rd2;
	cvta.to.global.u64 	%rd6, %rd3;
	mul.wide.s32 	%rd7, %r1, 4;
	add.s64 	%rd8, %rd4, %rd7;
	ld.global.f32 	%f1, [%rd8];
	add.s64 	%rd9, %rd5, %rd7;
	ld.global.f32 	%f2, [%rd9];
	add.f32 	%f3, %f1, %f2;
	add.s64 	%rd10, %rd6, %rd7;
	st.global.f32 	[%rd10], %f3;
$L__BB0_2:
	ret;

}
	// .globl	_Z17vec_add_coarsenedPfS_S_
.visible .entry _Z17vec_add_coarsenedPfS_S_(
	.param .u64 .ptr .align 1 _Z17vec_add_coarsenedPfS_S__param_0,
	.param .u64 .ptr .align 1 _Z17vec_add_coarsenedPfS_S__param_1,
	.param .u64 .ptr .align 1 _Z17vec_add_coarsenedPfS_S__param_2
)
{
	.reg .pred 	%p<2>;
	.reg .b32 	%r<6>;
	.reg .b32 	%f<7>;
	.reg .b64 	%rd<11>;

	ld.param.u64 	%rd1, [_Z17vec_add_coarsenedPfS_S__param_0];
	ld.param.u64 	%rd2, [_Z17vec_add_coarsenedPfS_S__param_1];
	ld.param.u64 	%rd3, [_Z17vec_add_coarsenedPfS_S__param_2];
	mov.u32 	%r2, %ctaid.x;
	mov.u32 	%r3, %ntid.x;
	mov.u32 	%r4, %tid.x;
	mad.lo.s32 	%r5, %r2, %r3, %r4;
	shl.b32 	%r1, %r5, 1;
	setp.gt.s32 	%p1, %r1, 1023;
	@%p1 bra 	$L__BB1_2;
	cvta.to.global.u64 	%rd4, %rd1;
	cvta.to.global.u64 	%rd5, %rd2;
	cvta.to.global.u64 	%rd6, %rd3;
	mul.wide.s32 	%rd7, %r1, 4;
	add.s64 	%rd8, %rd4, %rd7;
	ld.global.f32 	%f1, [%rd8];
	add.s64 	%rd9, %rd5, %rd7;
	ld.global.f32 	%f2, [%rd9];
	add.f32 	%f3, %f1, %f2;
	add.s64 	%rd10, %rd6, %rd7;
	st.global.f32 	[%rd10], %f3;
	ld.global.f32 	%f4, [%rd8+4];
	ld.global.f32 	%f5, [%rd9+4];
	add.f32 	%f6, %f4, %f5;
	st.global.f32 	[%rd10+4], %f6;
$L__BB1_2:
	ret;

}


// ===== COMPILED SASS (sm_100) =====

	.target	sm_100

	.elftype	@"ET_EXEC"


//--------------------- .note.nv.tkinfo           --------------------------
	.section	.note.nv.tkinfo,"",@"SHT_NOTE"
	.sectionflags	@"SHF_NOTE_NV_TKINFO"
	.tkinfo
        /*0018*/ 	.word	0x00000002
        /*0030*/ 	.string	""
        /*0030*/ 	.string	"ptxas"
        /*0030*/ 	.string	"Cuda compilation tools, release 13.0, V13.0.88"
        /*0030*/ 	.string	"Build cuda_13.0.r13.0/compiler.36424714_0"
        /*0030*/ 	.string	"-arch sm_100 -m 64 "



//--------------------- .note.nv.cuinfo           --------------------------
	.section	.note.nv.cuinfo,"",@"SHT_NOTE"
	.sectionflags	@"SHF_NOTE_NV_CUINFO"
        /*0018*/ 	.short	0x0002
        /*001a*/ 	.short	0x0064
        /*001c*/ 	.short	0x0082
	.zero		2


//--------------------- .nv.info                  --------------------------
	.section	.nv.info,"",@"SHT_CUDA_INFO"
	.align	4


	//----- nvinfo : EIATTR_REGCOUNT
	.align		4
        /*0000*/ 	.byte	0x04, 0x2f
        /*0002*/ 	.short	(.L_1 - .L_0)
	.align		4
.L_0:
        /*0004*/ 	.word	index@(_Z7vec_addPfS_S_)
        /*0008*/ 	.word	0x0000000c


	//----- nvinfo : EIATTR_FRAME_SIZE
	.align		4
.L_1:
        /*000c*/ 	.byte	0x04, 0x11
        /*000e*/ 	.short	(.L_3 - .L_2)
	.align		4
.L_2:
        /*0010*/ 	.word	index@(_Z7vec_addPfS_S_)
        /*0014*/ 	.word	0x00000000


	//----- nvinfo : EIATTR_REGCOUNT
	.align		4
.L_3:
        /*0018*/ 	.byte	0x04, 0x2f
        /*001a*/ 	.short	(.L_5 - .L_4)
	.align		4
.L_4:
        /*001c*/ 	.word	index@(_Z17vec_add_coarsenedPfS_S_)
        /*0020*/ 	.word	0x0000000e


	//----- nvinfo : EIATTR_FRAME_SIZE
	.align		4
.L_5:
        /*0024*/ 	.byte	0x04, 0x11
        /*0026*/ 	.short	(.L_7 - .L_6)
	.align		4
.L_6:
        /*0028*/ 	.word	index@(_Z17vec_add_coarsenedPfS_S_)
        /*002c*/ 	.word	0x00000000


	//----- nvinfo : EIATTR_MIN_STACK_SIZE
	.align		4
.L_7:
        /*0030*/ 	.byte	0x04, 0x12
        /*0032*/ 	.short	(.L_9 - .L_8)
	.align		4
.L_8:
        /*0034*/ 	.word	index@(_Z17vec_add_coarsenedPfS_S_)
        /*0038*/ 	.word	0x00000000


	//----- nvinfo : EIATTR_MIN_STACK_SIZE
	.align		4
.L_9:
        /*003c*/ 	.byte	0x04, 0x12
        /*003e*/ 	.short	(.L_11 - .L_10)
	.align		4
.L_10:
        /*0040*/ 	.word	index@(_Z7vec_addPfS_S_)
        /*0044*/ 	.word	0x00000000
.L_11:


//--------------------- .nv.compat                --------------------------
	.section	.nv.compat,"",@"SHT_CUDA_COMPAT_INFO"
	.align	4
        /*0000*/ 	.byte	0x02, 0x09, 0x00, 0x00, 0x02, 0x02, 0x01, 0x00, 0x02, 0x05, 0x05, 0x00, 0x03, 0x07, 0x01, 0x01
        /*0010*/ 	.byte	0x02, 0x03, 0x00, 0x00, 0x02, 0x06, 0x01, 0x00, 0x04, 0x0b, 0x08, 0x00, 0x09, 0x00, 0x00, 0x00
        /*0020*/ 	.byte	0x00, 0x00, 0x00, 0x00


//--------------------- .nv.info._Z17vec_add_coarsenedPfS_S_ --------------------------
	.section	.nv.info._Z17vec_add_coarsenedPfS_S_,"",@"SHT_CUDA_INFO"
	.sectionflags	@""
	.align	4


	//----- nvinfo : EIATTR_CUDA_API_VERSION
	.align		4
        /*0000*/ 	.byte	0x04, 0x37
        /*0002*/ 	.short	(.L_13 - .L_12)
.L_12:
        /*0004*/ 	.word	0x00000082


	//----- nvinfo : EIATTR_KPARAM_INFO
	.align		4
.L_13:
        /*0008*/ 	.byte	0x04, 0x17
        /*000a*/ 	.short	(.L_15 - .L_14)
.L_14:
        /*000c*/ 	.word	0x00000000
        /*0010*/ 	.short	0x0002
        /*0012*/ 	.short	0x0010
        /*0014*/ 	.byte	0x00, 0xf5, 0x21, 0x00


	//----- nvinfo : EIATTR_KPARAM_INFO
	.align		4
.L_15:
        /*0018*/ 	.byte	0x04, 0x17
        /*001a*/ 	.short	(.L_17 - .L_16)
.L_16:
        /*001c*/ 	.word	0x00000000
        /*0020*/ 	.short	0x0001
        /*0022*/ 	.short	0x0008
        /*0024*/ 	.byte	0x00, 0xf5, 0x21, 0x00


	//----- nvinfo : EIATTR_KPARAM_INFO
	.align		4
.L_17:
        /*0028*/ 	.byte	0x04, 0x17
        /*002a*/ 	.short	(.L_19 - .L_18)
.L_18:
        /*002c*/ 	.word	0x00000000
        /*0030*/ 	.short	0x0000
        /*0032*/ 	.short	0x0000
        /*0034*/ 	.byte	0x00, 0xf5, 0x21, 0x00


	//----- nvinfo : EIATTR_SPARSE_MMA_MASK
	.align		4
.L_19:
        /*0038*/ 	.byte	0x03, 0x50
        /*003a*/ 	.short	0x0000


	//----- nvinfo : EIATTR_MAXREG_COUNT
	.align		4
        /*003c*/ 	.byte	0x03, 0x1b
        /*003e*/ 	.short	0x00ff


	//----- nvinfo : EIATTR_MERCURY_ISA_VERSION
	.align		4
        /*0040*/ 	.byte	0x03, 0x5f
        /*0042*/ 	.short	0x0101


	//----- nvinfo : EIATTR_VRC_CTA_INIT_COUNT
	.align		4
        /*0044*/ 	.byte	0x02, 0x4a
	.zero		1
	.zero		1


	//----- nvinfo : EIATTR_EXIT_INSTR_OFFSETS
	.align		4
        /*0048*/ 	.byte	0x04, 0x1c
        /*004a*/ 	.short	(.L_21 - .L_20)


	//   ....[0]....
.L_20:
        /*004c*/ 	.word	0x00000070


	//   ....[1]....
        /*0050*/ 	.word	0x00000170


	//----- nvinfo : EIATTR_CBANK_PARAM_SIZE
	.align		4
.L_21:
        /*0054*/ 	.byte	0x03, 0x19
        /*0056*/ 	.short	0x0018


	//----- nvinfo : EIATTR_PARAM_CBANK
	.align		4
        /*0058*/ 	.byte	0x04, 0x0a
        /*005a*/ 	.short	(.L_23 - .L_22)
	.align		4
.L_22:
        /*005c*/ 	.word	index@(.nv.constant0._Z17vec_add_coarsenedPfS_S_)
        /*0060*/ 	.short	0x0380
        /*0062*/ 	.short	0x0018


	//----- nvinfo : EIATTR_SW_WAR
	.align		4
.L_23:
        /*0064*/ 	.byte	0x04, 0x36
        /*0066*/ 	.short	(.L_25 - .L_24)
.L_24:
        /*0068*/ 	.word	0x00000008
.L_25:


//--------------------- .nv.info._Z7vec_addPfS_S_ --------------------------
	.section	.nv.info._Z7vec_addPfS_S_,"",@"SHT_CUDA_INFO"
	.sectionflags	@""
	.align	4


	//----- nvinfo : EIATTR_CUDA_API_VERSION
	.align		4
        /*0000*/ 	.byte	0x04, 0x37
        /*0002*/ 	.short	(.L_27 - .L_26)
.L_26:
        /*0004*/ 	.word	0x00000082


	//----- nvinfo : EIATTR_KPARAM_INFO
	.align		4
.L_27:
        /*0008*/ 	.byte	0x04, 0x17
        /*000a*/ 	.short	(.L_29 - .L_28)
.L_28:
        /*000c*/ 	.word	0x00000000
        /*0010*/ 	.short	0x0002
        /*0012*/ 	.short	0x0010
        /*0014*/ 	.byte	0x00, 0xf5, 0x21, 0x00


	//----- nvinfo : EIATTR_KPARAM_INFO
	.align		4
.L_29:
        /*0018*/ 	.byte	0x04, 0x17
        /*001a*/ 	.short	(.L_31 - .L_30)
.L_30:
        /*001c*/ 	.word	0x00000000
        /*0020*/ 	.short	0x0001
        /*0022*/ 	.short	0x0008
        /*0024*/ 	.byte	0x00, 0xf5, 0x21, 0x00


	//----- nvinfo : EIATTR_KPARAM_INFO
	.align		4
.L_31:
        /*0028*/ 	.byte	0x04, 0x17
        /*002a*/ 	.short	(.L_33 - .L_32)
.L_32:
        /*002c*/ 	.word	0x00000000
        /*0030*/ 	.short	0x0000
        /*0032*/ 	.short	0x0000
        /*0034*/ 	.byte	0x00, 0xf5, 0x21, 0x00


	//----- nvinfo : EIATTR_SPARSE_MMA_MASK
	.align		4
.L_33:
        /*0038*/ 	.byte	0x03, 0x50
        /*003a*/ 	.short	0x0000


	//----- nvinfo : EIATTR_MAXREG_COUNT
	.align		4
        /*003c*/ 	.byte	0x03, 0x1b
        /*003e*/ 	.short	0x00ff


	//----- nvinfo : EIATTR_MERCURY_ISA_VERSION
	.align		4
        /*0040*/ 	.byte	0x03, 0x5f
        /*0042*/ 	.short	0x0101


	//----- nvinfo : EIATTR_VRC_CTA_INIT_COUNT
	.align		4
        /*0044*/ 	.byte	0x02, 0x4a
	.zero		1
	.zero		1


	//----- nvinfo : EIATTR_EXIT_INSTR_OFFSETS
	.align		4
        /*0048*/ 	.byte	0x04, 0x1c
        /*004a*/ 	.short	(.L_35 - .L_34)


	//   ....[0]....
.L_34:
        /*004c*/ 	.word	0x00000060


	//   ....[1]....
        /*0050*/ 	.word	0x00000120


	//----- nvinfo : EIATTR_CBANK_PARAM_SIZE
	.align		4
.L_35:
        /*0054*/ 	.byte	0x03, 0x19
        /*0056*/ 	.short	0x0018


	//----- nvinfo : EIATTR_PARAM_CBANK
	.align		4
        /*0058*/ 	.byte	0x04, 0x0a
        /*005a*/ 	.short	(.L_37 - .L_36)
	.align		4
.L_36:
        /*005c*/ 	.word	index@(.nv.constant0._Z7vec_addPfS_S_)
        /*0060*/ 	.short	0x0380
        /*0062*/ 	.short	0x0018


	//----- nvinfo : EIATTR_SW_WAR
	.align		4
.L_37:
        /*0064*/ 	.byte	0x04, 0x36
        /*0066*/ 	.short	(.L_39 - .L_38)
.L_38:
        /*0068*/ 	.word	0x00000008
.L_39:


//--------------------- .nv.callgraph             --------------------------
	.section	.nv.callgraph,"",@"SHT_CUDA_CALLGRAPH"
	.align	4
	.sectionentsize	8
	.align		4
        /*0000*/ 	.word	0x00000000
	.align		4
        /*0004*/ 	.word	0xffffffff
	.align		4
        /*0008*/ 	.word	0x00000000
	.align		4
        /*000c*/ 	.word	0xfffffffe
	.align		4
        /*0010*/ 	.word	0x00000000
	.align		4
        /*0014*/ 	.word	0xfffffffd
	.align		4
        /*0018*/ 	.word	0x00000000
	.align		4
        /*001c*/ 	.word	0xfffffffc


//--------------------- .text._Z17vec_add_coarsenedPfS_S_ --------------------------
	.section	.text._Z17vec_add_coarsenedPfS_S_,"ax",@progbits
	.align	128
        .global         _Z17vec_add_coarsenedPfS_S_
        .type           _Z17vec_add_coarsenedPfS_S_,@function
        .size           _Z17vec_add_coarsenedPfS_S_,(.L_x_2 - _Z17vec_add_coarsenedPfS_S_)
        .other          _Z17vec_add_coarsenedPfS_S_,@"STO_CUDA_ENTRY STV_DEFAULT"
_Z17vec_add_coarsenedPfS_S_:
.text._Z17vec_add_coarsenedPfS_S_:
[----:B------:R-:W-:Y:S01]  /*0000*/  LDC R1, c[0x0][0x37c] ;  /* 0x0000df00ff017b82 */ /* 0x000fe20000000800 */
[----:B------:R-:W0:Y:S07]  /*0010*/  S2R R3, SR_TID.X ;  /* 0x0000000000037919 */ /* 0x000e2e0000002100 */
[----:B------:R-:W0:Y:S08]  /*0020*/  S2UR UR4, SR_CTAID.X ;  /* 0x00000000000479c3 */ /* 0x000e300000002500 */
[----:B------:R-:W0:Y:S02]  /*0030*/  LDC R0, c[0x0][0x360] ;  /* 0x0000d800ff007b82 */ /* 0x000e240000000800 */
[----:B0-----:R-:W-:-:S05]  /*0040*/  IMAD R0, R0, UR4, R3 ;  /* 0x0000000400007c24 */ /* 0x001fca000f8e0203 */
[----:B------:R-:W-:-:S04]  /*0050*/  SHF.L.U32 R9, R0, 0x1, RZ ;  /* 0x0000000100097819 */ /* 0x000fc800000006ff */
[----:B------:R-:W-:-:S13]  /*0060*/  ISETP.GT.AND P0, PT, R9, 0x3ff, PT ;  /* 0x000003ff0900780c */ /* 0x000fda0003f04270 */
[----:B------:R-:W-:Y:S05]  /*0070*/  @P0 EXIT ;  /* 0x000000000000094d */ /* 0x000fea0003800000 */
[----:B------:R-:W0:Y:S01]  /*0080*/  LDC.64 R2, c[0x0][0x380] ;  /* 0x0000e000ff027b82 */ /* 0x000e220000000a00 */
[----:B------:R-:W1:Y:S07]  /*0090*/  LDCU.64 UR4, c[0x0][0x358] ;  /* 0x00006b00ff0477ac */ /* 0x000e6e0008000a00 */
[----:B------:R-:W2:Y:S08]  /*00a0*/  LDC.64 R4, c[0x0][0x388] ;  /* 0x0000e200ff047b82 */ /* 0x000eb00000000a00 */
[----:B------:R-:W3:Y:S01]  /*00b0*/  LDC.64 R6, c[0x0][0x390] ;  /* 0x0000e400ff067b82 */ /* 0x000ee20000000a00 */
[----:B0-----:R-:W-:-:S05]  /*00c0*/  IMAD.WIDE R2, R9, 0x4, R2 ;  /* 0x0000000409027825 */ /* 0x001fca00078e0202 */
[----:B-1----:R-:W4:Y:S01]  /*00d0*/  LDG.E R0, desc[UR4][R2.64] ;  /* 0x0000000402007981 */ /* 0x002f22000c1e1900 */
[----:B--2---:R-:W-:-:S05]  /*00e0*/  IMAD.WIDE R4, R9, 0x4, R4 ;  /* 0x0000000409047825 */ /* 0x004fca00078e0204 */
[----:B------:R-:W4:Y:S01]  /*00f0*/  LDG.E R11, desc[UR4][R4.64] ;  /* 0x00000004040b7981 */ /* 0x000f22000c1e1900 */
[----:B---3--:R-:W-:-:S04]  /*0100*/  IMAD.WIDE R6, R9, 0x4, R6 ;  /* 0x0000000409067825 */ /* 0x008fc800078e0206 */
[----:B----4-:R-:W-:-:S05]  /*0110*/  FADD R11, R0, R11 ;  /* 0x0000000b000b7221 */ /* 0x010fca0000000000 */
[----:B------:R-:W-:Y:S04]  /*0120*/  STG.E desc[UR4][R6.64], R11 ;  /* 0x0000000b06007986 */ /* 0x000fe8000c101904 */
[----:B------:R-:W2:Y:S04]  /*0130*/  LDG.E R0, desc[UR4][R2.64+0x4] ;  /* 0x0000040402007981 */ /* 0x000ea8000c1e1900 */
[----:B------:R-:W2:Y:S02]  /*0140*/  LDG.E R9, desc[UR4][R4.64+0x4] ;  /* 0x0000040404097981 */ /* 0x000ea4000c1e1900 */
[----:B--2---:R-:W-:-:S05]  /*0150*/  FADD R9, R0, R9 ;  /* 0x0000000900097221 */ /* 0x004fca0000000000 */
[----:B------:R-:W-:Y:S01]  /*0160*/  STG.E desc[UR4][R6.64+0x4], R9 ;  /* 0x0000040906007986 */ /* 0x000fe2000c101904 */
[----:B------:R-:W-:Y:S05]  /*0170*/  EXIT ;  /* 0x000000000000794d */ /* 0x000fea0003800000 */
.L_x_0:
[----:B------:R-:W-:-:S00]  /*0180*/  BRA `(.L_x_0) ;  /* 0xfffffffc00fc7947 */ /* 0x000fc0000383ffff */
[----:B------:R-:W-:-:S00]  /*0190*/  NOP ;  /* 0x0000000000007918 */ /* 0x000fc00000000000 */
        /* <DEDUP_REMOVED lines=14> */
.L_x_2:


//--------------------- .text._Z7vec_addPfS_S_    --------------------------
	.section	.text._Z7vec_addPfS_S_,"ax",@progbits
	.align	128
        .global         _Z7vec_addPfS_S_
        .type           _Z7vec_addPfS_S_,@function
        .size           _Z7vec_addPfS_S_,(.L_x_3 - _Z7vec_addPfS_S_)
        .other          _Z7vec_addPfS_S_,@"STO_CUDA_ENTRY STV_DEFAULT"
_Z7vec_addPfS_S_:
.text._Z7vec_addPfS_S_:
[----:B------:R-:W-:Y:S01]  /*0000*/  LDC R1, c[0x0][0x37c] ;  /* 0x0000df00ff017b82 */ /* 0x000fe20000000800 */
[----:B------:R-:W0:Y:S07]  /*0010*/  S2R R0, SR_TID.X ;  /* 0x0000000000007919 */ /* 0x000e2e0000002100 */
[----:B------:R-:W0:Y:S08]  /*0020*/  S2UR UR4, SR_CTAID.X ;  /* 0x00000000000479c3 */ /* 0x000e300000002500 */
[----:B------:R-:W0:Y:S02]  /*0030*/  LDC R9, c[0x0][0x360] ;  /* 0x0000d800ff097b82 */ /* 0x000e240000000800 */
[----:B0-----:R-:W-:-:S05]  /*0040*/  IMAD R9, R9, UR4, R0 ;  /* 0x0000000409097c24 */ /* 0x001fca000f8e0200 */
[----:B------:R-:W-:-:S13]  /*0050*/  ISETP.GT.AND P0, PT, R9, 0x3ff, PT ;  /* 0x000003ff0900780c */ /* 0x000fda0003f04270 */
[----:B------:R-:W-:Y:S05]  /*0060*/  @P0 EXIT ;  /* 0x000000000000094d */ /* 0x000fea0003800000 */
[----:B------:R-:W0:Y:S01]  /*0070*/  LDC.64 R2, c[0x0][0x380] ;  /* 0x0000e000ff027b82 */ /* 0x000e220000000a00 */
[----:B------:R-:W1:Y:S07]  /*0080*/  LDCU.64 UR4, c[0x0][0x358] ;  /* 0x00006b00ff0477ac */ /* 0x000e6e0008000a00 */
[----:B------:R-:W2:Y:S08]  /*0090*/  LDC.64 R4, c[0x0][0x388] ;  /* 0x0000e200ff047b82 */ /* 0x000eb00000000a00 */
[----:B------:R-:W3:Y:S01]  /*00a0*/  LDC.64 R6, c[0x0][0x390] ;  /* 0x0000e400ff067b82 */ /* 0x000ee20000000a00 */
[----:B0-----:R-:W-:-:S06]  /*00b0*/  IMAD.WIDE R2, R9, 0x4, R2 ;  /* 0x0000000409027825 */ /* 0x001fcc00078e0202 */
[----:B-1----:R-:W4:Y:S01]  /*00c0*/  LDG.E R2, desc[UR4][R2.64] ;  /* 0x0000000402027981 */ /* 0x002f22000c1e1900 */
[----:B--2---:R-:W-:-:S06]  /*00d0*/  IMAD.WIDE R4, R9, 0x4, R4 ;  /* 0x0000000409047825 */ /* 0x004fcc00078e0204 */
[----:B------:R-:W4:Y:S01]  /*00e0*/  LDG.E R5, desc[UR4][R4.64] ;  /* 0x0000000404057981 */ /* 0x000f22000c1e1900 */
[----:B---3--:R-:W-:-:S04]  /*00f0*/  IMAD.WIDE R6, R9, 0x4, R6 ;  /* 0x0000000409067825 */ /* 0x008fc800078e0206 */
[----:B----4-:R-:W-:-:S05]  /*0100*/  FADD R9, R2, R5 ;  /* 0x0000000502097221 */ /* 0x010fca0000000000 */
[----:B------:R-:W-:Y:S01]  /*0110*/  STG.E desc[UR4][R6.64], R9 ;  /* 0x0000000906007986 */ /* 0x000fe2000c101904 */
[----:B------:R-:W-:Y:S05]  /*0120*/  EXIT ;  /* 0x000000000000794d */ /* 0x000fea0003800000 */
.L_x_1:
        /* <DEDUP_REMOVED lines=13> */
.L_x_3:


//--------------------- .nv.shared.reserved.0     --------------------------
	.section	.nv.shared.reserved.0,"aw",@nobits
	.weak		__nv_reservedSMEM_offset_0_alias
	.size		__nv_reservedSMEM_offset_0_alias, 0, 64
	.other		__nv_reservedSMEM_offset_0_alias,@"STO_CUDA_RESERVED_SHARED STV_DEFAULT"
__nv_reservedSMEM_offset_0_alias:
	.zero		0
	.zero		64


//--------------------- .nv.constant0._Z17vec_add_coarsenedPfS_S_ --------------------------
	.section	.nv.constant0._Z17vec_add_coarsenedPfS_S_,"a",@progbits
	.sectionflags	@""
	.align	4
.nv.constant0._Z17vec_add_coarsenedPfS_S_:
	.zero		920


//--------------------- .nv.constant0._Z7vec_addPfS_S_ --------------------------
	.section	.nv.constant0._Z7vec_addPfS_S_,"a",@progbits
	.sectionflags	@""
	.align	4
.nv.constant0._Z7vec_addPfS_S_:
	.zero		920


//--------------------- SYMBOLS --------------------------

	.type		.nv.reservedSmem.offset0,@object
	.size		.nv.reservedSmem.offset0,0x4
